	.headerflags	@"EF_CUDA_TEXMODE_UNIFIED EF_CUDA_64BIT_ADDRESS EF_CUDA_ACCELERATORS EF_CUDA_SM90 EF_CUDA_VIRTUAL_SM(EF_CUDA_SM90)"
	.elftype	@"ET_EXEC"


//--------------------- .nv.info                  --------------------------
	.section	.nv.info,"",@"SHT_CUDA_INFO"
	.align	4


	//----- nvinfo : EIATTR_REGCOUNT
	.align		4
        /*0000*/ 	.byte	0x04, 0x2f
        /*0002*/ 	.short	(.L_1 - .L_0)
	.align		4
.L_0:
        /*0004*/ 	.word	index@(triton_poi_fused_add_convolution_native_batch_norm_backward_59)
        /*0008*/ 	.word	0x00000013


	//----- nvinfo : EIATTR_MIN_STACK_SIZE
	.align		4
.L_1:
        /*000c*/ 	.byte	0x04, 0x12
        /*000e*/ 	.short	(.L_3 - .L_2)
	.align		4
.L_2:
        /*0010*/ 	.word	index@(triton_poi_fused_add_convolution_native_batch_norm_backward_59)
        /*0014*/ 	.word	0x00000000


	//----- nvinfo : EIATTR_FRAME_SIZE
	.align		4
.L_3:
        /*0018*/ 	.byte	0x04, 0x11
        /*001a*/ 	.short	(.L_5 - .L_4)
	.align		4
.L_4:
        /*001c*/ 	.word	index@(triton_poi_fused_add_convolution_native_batch_norm_backward_59)
        /*0020*/ 	.word	0x00000000


	//----- nvinfo : EIATTR_MIN_STACK_SIZE
	.align		4
.L_5:
        /*0024*/ 	.byte	0x04, 0x12
        /*0026*/ 	.short	(.L_7 - .L_6)
	.align		4
.L_6:
        /*0028*/ 	.word	index@(triton_poi_fused_add_convolution_native_batch_norm_backward_59)
        /*002c*/ 	.word	0x00000000
.L_7:


//--------------------- .nv.info.triton_poi_fused_add_convolution_native_batch_norm_backward_59 --------------------------
	.section	.nv.info.triton_poi_fused_add_convolution_native_batch_norm_backward_59,"",@"SHT_CUDA_INFO"
	.sectionflags	@""
	.align	4


	//----- nvinfo : EIATTR_CUDA_API_VERSION
	.align		4
        /*0000*/ 	.byte	0x04, 0x37
        /*0002*/ 	.short	(.L_9 - .L_8)
.L_8:
        /*0004*/ 	.word	0x0000007c


	//----- nvinfo : EIATTR_KPARAM_INFO
	.align		4
.L_9:
        /*0008*/ 	.byte	0x04, 0x17
        /*000a*/ 	.short	(.L_11 - .L_10)
.L_10:
        /*000c*/ 	.word	0x00000000
        /*0010*/ 	.short	0x0006
        /*0012*/ 	.short	0x0030
        /*0014*/ 	.byte	0x00, 0xf0, 0x11, 0x00


	//----- nvinfo : EIATTR_KPARAM_INFO
	.align		4
.L_11:
        /*0018*/ 	.byte	0x04, 0x17
        /*001a*/ 	.short	(.L_13 - .L_12)
.L_12:
        /*001c*/ 	.word	0x00000000
        /*0020*/ 	.short	0x0005
        /*0022*/ 	.short	0x0028
        /*0024*/ 	.byte	0x00, 0xf4, 0x21, 0x00


	//----- nvinfo : EIATTR_KPARAM_INFO
	.align		4
.L_13:
        /*0028*/ 	.byte	0x04, 0x17
        /*002a*/ 	.short	(.L_15 - .L_14)
.L_14:
        /*002c*/ 	.word	0x00000000
        /*0030*/ 	.short	0x0004
        /*0032*/ 	.short	0x0020
        /*0034*/ 	.byte	0x00, 0xf4, 0x21, 0x00


	//----- nvinfo : EIATTR_KPARAM_INFO
	.align		4
.L_15:
        /*0038*/ 	.byte	0x04, 0x17
        /*003a*/ 	.short	(.L_17 - .L_16)
.L_16:
        /*003c*/ 	.word	0x00000000
        /*0040*/ 	.short	0x0003
        /*0042*/ 	.short	0x0018
        /*0044*/ 	.byte	0x00, 0xf4, 0x21, 0x00


	//----- nvinfo : EIATTR_KPARAM_INFO
	.align		4
.L_17:
        /*0048*/ 	.byte	0x04, 0x17
        /*004a*/ 	.short	(.L_19 - .L_18)
.L_18:
        /*004c*/ 	.word	0x00000000
        /*0050*/ 	.short	0x0002
        /*0052*/ 	.short	0x0010
        /*0054*/ 	.byte	0x00, 0xf4, 0x21, 0x00


	//----- nvinfo : EIATTR_KPARAM_INFO
	.align		4
.L_19:
        /*0058*/ 	.byte	0x04, 0x17
        /*005a*/ 	.short	(.L_21 - .L_20)
.L_20:
        /*005c*/ 	.word	0x00000000
        /*0060*/ 	.short	0x0001
        /*0062*/ 	.short	0x0008
        /*0064*/ 	.byte	0x00, 0xf4, 0x21, 0x00


	//----- nvinfo : EIATTR_KPARAM_INFO
	.align		4
.L_21:
        /*0068*/ 	.byte	0x04, 0x17
        /*006a*/ 	.short	(.L_23 - .L_22)
.L_22:
        /*006c*/ 	.word	0x00000000
        /*0070*/ 	.short	0x0000
        /*0072*/ 	.short	0x0000
        /*0074*/ 	.byte	0x00, 0xf4, 0x21, 0x00


	//----- nvinfo : EIATTR_SPARSE_MMA_MASK
	.align		4
.L_23:
        /*0078*/ 	.byte	0x03, 0x50
        /*007a*/ 	.short	0x0000


	//----- nvinfo : EIATTR_MAXREG_COUNT
	.align		4
        /*007c*/ 	.byte	0x03, 0x1b
        /*007e*/ 	.short	0x00ff


	//----- nvinfo : EIATTR_EXIT_INSTR_OFFSETS
	.align		4
        /*0080*/ 	.byte	0x04, 0x1c
        /*0082*/ 	.short	(.L_25 - .L_24)


	//   ....[0]....
.L_24:
        /*0084*/ 	.word	0x00000260


	//   ....[1]....
        /*0088*/ 	.word	0x00000280


	//----- nvinfo : EIATTR_REQNTID
	.align		4
.L_25:
        /*008c*/ 	.byte	0x04, 0x10
        /*008e*/ 	.short	(.L_27 - .L_26)
.L_26:
        /*0090*/ 	.word	0x00000080
        /*0094*/ 	.word	0x00000001
        /*0098*/ 	.word	0x00000001


	//----- nvinfo : EIATTR_CBANK_PARAM_SIZE
	.align		4
.L_27:
        /*009c*/ 	.byte	0x03, 0x19
        /*009e*/ 	.short	0x0034


	//----- nvinfo : EIATTR_PARAM_CBANK
	.align		4
        /*00a0*/ 	.byte	0x04, 0x0a
        /*00a2*/ 	.short	(.L_29 - .L_28)
	.align		4
.L_28:
        /*00a4*/ 	.word	index@(.nv.constant0.triton_poi_fused_add_convolution_native_batch_norm_backward_59)
        /*00a8*/ 	.short	0x0210
        /*00aa*/ 	.short	0x0034


	//----- nvinfo : EIATTR_SW_WAR
	.align		4
.L_29:
        /*00ac*/ 	.byte	0x04, 0x36
        /*00ae*/ 	.short	(.L_31 - .L_30)
.L_30:
        /*00b0*/ 	.word	0x00000008
.L_31:


//--------------------- .nv.callgraph             --------------------------
	.section	.nv.callgraph,"",@"SHT_CUDA_CALLGRAPH"
	.align	4
	.sectionentsize	8
	.align		4
        /*0000*/ 	.word	0x00000000
	.align		4
        /*0004*/ 	.word	0xffffffff
	.align		4
        /*0008*/ 	.word	0x00000000
	.align		4
        /*000c*/ 	.word	0xfffffffe
	.align		4
        /*0010*/ 	.word	0x00000000
	.align		4
        /*0014*/ 	.word	0xfffffffd
	.align		4
        /*0018*/ 	.word	0x00000000
	.align		4
        /*001c*/ 	.word	0xfffffffc


//--------------------- .text.triton_poi_fused_add_convolution_native_batch_norm_backward_59 --------------------------
	.section	.text.triton_poi_fused_add_convolution_native_batch_norm_backward_59,"ax",@progbits
	.align	128
        .global         triton_poi_fused_add_convolution_native_batch_norm_backward_59
        .type           triton_poi_fused_add_convolution_native_batch_norm_backward_59,@function
        .size           triton_poi_fused_add_convolution_native_batch_norm_backward_59,(.L_x_1 - triton_poi_fused_add_convolution_native_batch_norm_backward_59)
        .other          triton_poi_fused_add_convolution_native_batch_norm_backward_59,@"STO_CUDA_ENTRY STV_DEFAULT"
triton_poi_fused_add_convolution_native_batch_norm_backward_59:
.text.triton_poi_fused_add_convolution_native_batch_norm_backward_59:
[----:B------:R-:W0:Y:S01]  /*0000*/  LDC R1, c[0x0][0x28] ;  /* 0x00000a00ff017b82 */ /* 0x000e220000000800 */
[----:B------:R-:W1:Y:S07]  /*0010*/  S2R R0, SR_TID.X ;  /* 0x0000000000007919 */ /* 0x000e6e0000002100 */
[----:B------:R-:W2:Y:S01]  /*0020*/  LDC.64 R10, c[0x0][0x218] ;  /* 0x00008600ff0a7b82 */ /* 0x000ea20000000a00 */
[----:B------:R-:W-:Y:S01]  /*0030*/  CS2R R14, SRZ ;  /* 0x00000000000e7805 */ /* 0x000fe2000001ff00 */
[----:B------:R-:W-:Y:S01]  /*0040*/  ULDC.64 UR4, c[0x0][0x208] ;  /* 0x0000820000047ab9 */ /* 0x000fe20000000a00 */
[----:B------:R-:W3:Y:S05]  /*0050*/  S2R R3, SR_CTAID.X ;  /* 0x0000000000037919 */ /* 0x000eea0000002500 */
[----:B------:R-:W4:Y:S08]  /*0060*/  LDC.64 R6, c[0x0][0x210] ;  /* 0x00008400ff067b82 */ /* 0x000f300000000a00 */
[----:B------:R-:W5:Y:S08]  /*0070*/  LDC.64 R8, c[0x0][0x220] ;  /* 0x00008800ff087b82 */ /* 0x000f700000000a00 */
[----:B------:R-:W2:Y:S01]  /*0080*/  LDC.64 R4, c[0x0][0x228] ;  /* 0x00008a00ff047b82 */ /* 0x000ea20000000a00 */
[----:B-1----:R-:W-:-:S02]  /*0090*/  LOP3.LUT R0, R0, 0x7f, RZ, 0xc0, !PT ;  /* 0x0000007f00007812 */ /* 0x002fc400078ec0ff */
[----:B---3--:R-:W-:Y:S02]  /*00a0*/  SHF.R.S32.HI R2, RZ, 0x18, R3 ;  /* 0x00000018ff027819 */ /* 0x008fe40000011403 */
[----:B------:R-:W-:Y:S02]  /*00b0*/  LEA R0, R3, R0, 0x7 ;  /* 0x0000000003007211 */ /* 0x000fe400078e38ff */
[----:B------:R-:W-:Y:S02]  /*00c0*/  SGXT R3, R2, 0x1 ;  /* 0x000000010203781a */ /* 0x000fe40000000200 */
[C---:B------:R-:W-:Y:S01]  /*00d0*/  ISETP.GE.AND P0, PT, R0.reuse, 0x100, PT ;  /* 0x000001000000780c */ /* 0x040fe20003f06270 */
[----:B----4-:R-:W-:Y:S01]  /*00e0*/  IMAD.WIDE R6, R0, 0x4, R6 ;  /* 0x0000000400067825 */ /* 0x010fe200078e0206 */
[----:B------:R-:W-:Y:S02]  /*00f0*/  LEA.HI R12, R3, R0, RZ, 0x2 ;  /* 0x00000000030c7211 */ /* 0x000fe400078f10ff */
[----:B------:R-:W1:Y:S02]  /*0100*/  LDC.64 R2, c[0x0][0x230] ;  /* 0x00008c00ff027b82 */ /* 0x000e640000000a00 */
[----:B------:R-:W-:Y:S01]  /*0110*/  LOP3.LUT R13, R12, 0xfffffffc, RZ, 0xc0, !PT ;  /* 0xfffffffc0c0d7812 */ /* 0x000fe200078ec0ff */
[----:B------:R-:W-:-:S03]  /*0120*/  HFMA2.MMA R12, -RZ, RZ, 0, 0 ;  /* 0x00000000ff0c7435 */ /* 0x000fc600000001ff */
[----:B------:R-:W-:Y:S01]  /*0130*/  IADD3 R13, R0, -R13, RZ ;  /* 0x8000000d000d7210 */ /* 0x000fe20007ffe0ff */
[----:B-----5:R-:W-:-:S04]  /*0140*/  IMAD.WIDE R8, R0, 0x4, R8 ;  /* 0x0000000400087825 */ /* 0x020fc800078e0208 */
[C---:B--2---:R-:W-:Y:S01]  /*0150*/  IMAD.WIDE R10, R13.reuse, 0x4, R10 ;  /* 0x000000040d0a7825 */ /* 0x044fe200078e020a */
[----:B------:R-:W-:Y:S01]  /*0160*/  MOV R16, RZ ;  /* 0x000000ff00107202 */ /* 0x000fe20000000f00 */
[----:B------:R-:W2:Y:S04]  /*0170*/  @!P0 LDG.E R12, desc[UR4][R6.64] ;  /* 0x00000004060c8981 */ /* 0x000ea8000c1e1900 */
[----:B------:R3:W2:Y:S01]  /*0180*/  @!P0 LDG.E.EL R15, desc[UR4][R10.64] ;  /* 0x000000040a0f8981 */ /* 0x0006a2000c2e1900 */
[----:B0-----:R-:W-:-:S03]  /*0190*/  IMAD.WIDE R4, R13, 0x4, R4 ;  /* 0x000000040d047825 */ /* 0x001fc600078e0204 */
[----:B------:R-:W4:Y:S01]  /*01a0*/  @!P0 LDG.E R14, desc[UR4][R8.64] ;  /* 0x00000004080e8981 */ /* 0x000f22000c1e1900 */
[----:B-1----:R-:W-:Y:S01]  /*01b0*/  IMAD.WIDE R2, R13, 0x4, R2 ;  /* 0x000000040d027825 */ /* 0x002fe200078e0202 */
[----:B------:R-:W-:Y:S02]  /*01c0*/  HFMA2.MMA R13, -RZ, RZ, 0, 0 ;  /* 0x00000000ff0d7435 */ /* 0x000fe400000001ff */
[----:B------:R-:W5:Y:S01]  /*01d0*/  @!P0 LDG.E.EL R16, desc[UR4][R4.64] ;  /* 0x0000000404108981 */ /* 0x000f62000c2e1900 */
[----:B---3--:R-:W0:Y:S07]  /*01e0*/  LDC.64 R10, c[0x0][0x238] ;  /* 0x00008e00ff0a7b82 */ /* 0x008e2e0000000a00 */
[----:B------:R-:W3:Y:S01]  /*01f0*/  @!P0 LDG.E.EL R13, desc[UR4][R2.64] ;  /* 0x00000004020d8981 */ /* 0x000ee2000c2e1900 */
[----:B0-----:R-:W-:-:S04]  /*0200*/  IMAD.WIDE R10, R0, 0x4, R10 ;  /* 0x00000004000a7825 */ /* 0x001fc800078e020a */
[----:B--2---:R-:W-:-:S04]  /*0210*/  FADD R15, R15, R12 ;  /* 0x0000000c0f0f7221 */ /* 0x004fc80000000000 */
[----:B----4-:R-:W-:-:S04]  /*0220*/  FADD R15, R15, R14 ;  /* 0x0000000e0f0f7221 */ /* 0x010fc80000000000 */
[----:B-----5:R-:W-:-:S05]  /*0230*/  FADD R15, R15, -R16 ;  /* 0x800000100f0f7221 */ /* 0x020fca0000000000 */
[----:B------:R0:W-:Y:S01]  /*0240*/  @!P0 STG.E desc[UR4][R6.64], R15 ;  /* 0x0000000f06008986 */ /* 0x0001e2000c101904 */
[----:B---3--:R-:W-:Y:S01]  /*0250*/  FADD R13, -R13, R14 ;  /* 0x0000000e0d0d7221 */ /* 0x008fe20000000100 */
[----:B0-----:R-:W-:Y:S06]  /*0260*/  @P0 EXIT ;  /* 0x000000000000094d */ /* 0x001fec0003800000 */
[----:B------:R-:W-:Y:S01]  /*0270*/  STG.E desc[UR4][R10.64], R13 ;  /* 0x0000000d0a007986 */ /* 0x000fe2000c101904 */
[----:B------:R-:W-:Y:S05]  /*0280*/  EXIT ;  /* 0x000000000000794d */ /* 0x000fea0003800000 */
.L_x_0:
[----:B------:R-:W-:-:S00]  /*0290*/  BRA `(.L_x_0) ;  /* 0xfffffffc00fc7947 */ /* 0x000fc0000383ffff */
[----:B------:R-:W-:-:S00]  /*02a0*/  NOP ;  /* 0x0000000000007918 */ /* 0x000fc00000000000 */
        /* <DEDUP_REMOVED lines=13> */
.L_x_1:


//--------------------- .nv.constant0.triton_poi_fused_add_convolution_native_batch_norm_backward_59 --------------------------
	.section	.nv.constant0.triton_poi_fused_add_convolution_native_batch_norm_backward_59,"a",@progbits
	.sectionflags	@""
	.align	4
.nv.constant0.triton_poi_fused_add_convolution_native_batch_norm_backward_59:
	.zero		580
